//
// Generated by NVIDIA NVVM Compiler
//
// Compiler Build ID: CL-36424714
// Cuda compilation tools, release 13.0, V13.0.88
// Based on NVVM 20.0.0
//

.version 9.0
.target sm_100
.address_size 64

	// .globl	_Z11gelu_kernelPfi

.visible .entry _Z11gelu_kernelPfi(
	.param .u64 .ptr .align 1 _Z11gelu_kernelPfi_param_0,
	.param .u32 _Z11gelu_kernelPfi_param_1
)
{
	.reg .pred 	%p<4>;
	.reg .b32 	%r<9>;
	.reg .b32 	%f<8>;
	.reg .b64 	%rd<5>;
	.reg .b64 	%fd<54>;

	ld.param.u64 	%rd2, [_Z11gelu_kernelPfi_param_0];
	ld.param.u32 	%r3, [_Z11gelu_kernelPfi_param_1];
	mov.u32 	%r4, %ctaid.x;
	mov.u32 	%r5, %ntid.x;
	mov.u32 	%r6, %tid.x;
	mad.lo.s32 	%r1, %r4, %r5, %r6;
	setp.ge.s32 	%p1, %r1, %r3;
	@%p1 bra 	$L__BB0_5;
	cvta.to.global.u64 	%rd3, %rd2;
	mul.wide.s32 	%rd4, %r1, 4;
	add.s64 	%rd1, %rd3, %rd4;
	ld.global.f32 	%f2, [%rd1];
	mul.f32 	%f1, %f2, 0f3F000000;
	cvt.f64.f32 	%fd6, %f2;
	mul.f64 	%fd7, %fd6, 0d3FA6E4E26D4801F7;
	mul.f64 	%fd8, %fd7, %fd6;
	fma.rn.f64 	%fd9, %fd8, %fd6, %fd6;
	mul.f64 	%fd1, %fd9, 0d3FE9884540000000;
	{
	.reg .b32 %temp; 
	mov.b64 	{%temp, %r7}, %fd1;
	}
	and.b32  	%r2, %r7, 2147483647;
	{
	.reg .b32 %temp; 
	mov.b64 	{%r8, %temp}, %fd1;
	}
	mov.b64 	%fd2, {%r8, %r2};
	setp.ltu.f64 	%p2, %fd2, 0d3FE4F92224DD2F1A;
	@%p2 bra 	$L__BB0_3;
	add.f64 	%fd10, %fd2, %fd2;
	cvt.rn.f32.f64 	%f3, %fd10;
	mul.f32 	%f4, %f3, 0f3FB8AA3B;
	cvt.rni.f32.f32 	%f5, %f4;
	cvt.f64.f32 	%fd11, %f5;
	fma.rn.f64 	%fd12, %fd11, 0dBFE62E42FEFA39EF, %fd10;
	fma.rn.f64 	%fd13, %fd12, 0d3E5AE904A4741B81, 0d3E928A27F89B6999;
	fma.rn.f64 	%fd14, %fd13, %fd12, 0d3EC71DE715FF7E07;
	fma.rn.f64 	%fd15, %fd14, %fd12, 0d3EFA019A6B0AC45A;
	fma.rn.f64 	%fd16, %fd15, %fd12, 0d3F2A01A017EED94F;
	fma.rn.f64 	%fd17, %fd16, %fd12, 0d3F56C16C17F2A71B;
	fma.rn.f64 	%fd18, %fd17, %fd12, 0d3F811111111173C4;
	fma.rn.f64 	%fd19, %fd18, %fd12, 0d3FA555555555211A;
	fma.rn.f64 	%fd20, %fd19, %fd12, 0d3FC5555555555540;
	fma.rn.f64 	%fd21, %fd20, %fd12, 0d3FE0000000000005;
	mul.f64 	%fd22, %fd12, %fd21;
	fma.rn.f64 	%fd23, %fd22, %fd12, %fd12;
	ex2.approx.ftz.f32 	%f6, %f5;
	cvt.f64.f32 	%fd24, %f6;
	mov.f64 	%fd25, 0d3FF0000000000000;
	sub.f64 	%fd26, %fd25, %fd24;
	neg.f64 	%fd27, %fd23;
	fma.rn.f64 	%fd28, %fd27, %fd24, %fd26;
	mov.f64 	%fd29, 0d4000000000000000;
	sub.f64 	%fd30, %fd29, %fd28;
	rcp.approx.ftz.f64 	%fd31, %fd30;
	neg.f64 	%fd32, %fd30;
	fma.rn.f64 	%fd33, %fd32, %fd31, 0d3FF0000000000000;
	fma.rn.f64 	%fd34, %fd33, %fd33, %fd33;
	fma.rn.f64 	%fd35, %fd34, %fd31, %fd31;
	fma.rn.f64 	%fd36, %fd35, 0dC000000000000000, 0d3FF0000000000000;
	setp.gt.u32 	%p3, %r2, 1077088193;
	selp.f64 	%fd37, 0d3FF0000000000000, %fd36, %p3;
	copysign.f64 	%fd53, %fd1, %fd37;
	bra.uni 	$L__BB0_4;
$L__BB0_3:
	mul.f64 	%fd38, %fd1, %fd1;
	fma.rn.f64 	%fd39, %fd38, 0dBEF0BC46E2F5E964, 0d3F14359F420AFC3D;
	fma.rn.f64 	%fd40, %fd39, %fd38, 0dBF2DF9F0728C5D84;
	fma.rn.f64 	%fd41, %fd40, %fd38, 0d3F4337D1CEC4F033;
	fma.rn.f64 	%fd42, %fd41, %fd38, 0dBF57D6E9674335B3;
	fma.rn.f64 	%fd43, %fd42, %fd38, 0d3F6D6D000D7AAD3D;
	fma.rn.f64 	%fd44, %fd43, %fd38, 0dBF8226E1F3CF1EF5;
	fma.rn.f64 	%fd45, %fd44, %fd38, 0d3F9664F47EC0C8CF;
	fma.rn.f64 	%fd46, %fd45, %fd38, 0dBFABA1BA1B80AB40;
	fma.rn.f64 	%fd47, %fd46, %fd38, 0d3FC111111110FA4A;
	fma.rn.f64 	%fd48, %fd47, %fd38, 0dBFD5555555555550;
	fma.rn.f64 	%fd49, %fd48, %fd38, 0d0000000000000000;
	fma.rn.f64 	%fd53, %fd49, %fd1, %fd1;
$L__BB0_4:
	add.f64 	%fd50, %fd53, 0d3FF0000000000000;
	cvt.f64.f32 	%fd51, %f1;
	mul.f64 	%fd52, %fd50, %fd51;
	cvt.rn.f32.f64 	%f7, %fd52;
	st.global.f32 	[%rd1], %f7;
$L__BB0_5:
	ret;

}


// ===== COMPILED SASS (sm_100) =====

	.target	sm_100

	.elftype	@"ET_EXEC"


//--------------------- .note.nv.tkinfo           --------------------------
	.section	.note.nv.tkinfo,"",@"SHT_NOTE"
	.sectionflags	@"SHF_NOTE_NV_TKINFO"
	.tkinfo
        /*0018*/ 	.word	0x00000002
        /*0030*/ 	.string	""
        /*0030*/ 	.string	"ptxas"
        /*0030*/ 	.string	"Cuda compilation tools, release 13.0, V13.0.88"
        /*0030*/ 	.string	"Build cuda_13.0.r13.0/compiler.36424714_0"
        /*0030*/ 	.string	"-arch sm_100 -m 64 "



//--------------------- .note.nv.cuinfo           --------------------------
	.section	.note.nv.cuinfo,"",@"SHT_NOTE"
	.sectionflags	@"SHF_NOTE_NV_CUINFO"
        /*0018*/ 	.short	0x0002
        /*001a*/ 	.short	0x0064
        /*001c*/ 	.short	0x0082
	.zero		2


//--------------------- .nv.info                  --------------------------
	.section	.nv.info,"",@"SHT_CUDA_INFO"
	.align	4


	//----- nvinfo : EIATTR_REGCOUNT
	.align		4
        /*0000*/ 	.byte	0x04, 0x2f
        /*0002*/ 	.short	(.L_1 - .L_0)
	.align		4
.L_0:
        /*0004*/ 	.word	index@(_Z11gelu_kernelPfi)
        /*0008*/ 	.word	0x00000012


	//----- nvinfo : EIATTR_FRAME_SIZE
	.align		4
.L_1:
        /*000c*/ 	.byte	0x04, 0x11
        /*000e*/ 	.short	(.L_3 - .L_2)
	.align		4
.L_2:
        /*0010*/ 	.word	index@(_Z11gelu_kernelPfi)
        /*0014*/ 	.word	0x00000000


	//----- nvinfo : EIATTR_MIN_STACK_SIZE
	.align		4
.L_3:
        /*0018*/ 	.byte	0x04, 0x12
        /*001a*/ 	.short	(.L_5 - .L_4)
	.align		4
.L_4:
        /*001c*/ 	.word	index@(_Z11gelu_kernelPfi)
        /*0020*/ 	.word	0x00000000
.L_5:


//--------------------- .nv.compat                --------------------------
	.section	.nv.compat,"",@"SHT_CUDA_COMPAT_INFO"
	.align	4
        /*0000*/ 	.byte	0x02, 0x09, 0x00, 0x00, 0x02, 0x02, 0x01, 0x00, 0x02, 0x05, 0x05, 0x00, 0x03, 0x07, 0x01, 0x01
        /*0010*/ 	.byte	0x02, 0x03, 0x00, 0x00, 0x02, 0x06, 0x01, 0x00, 0x04, 0x0b, 0x08, 0x00, 0x01, 0x00, 0x00, 0x00
        /*0020*/ 	.byte	0x00, 0x00, 0x00, 0x00


//--------------------- .nv.info._Z11gelu_kernelPfi --------------------------
	.section	.nv.info._Z11gelu_kernelPfi,"",@"SHT_CUDA_INFO"
	.sectionflags	@""
	.align	4


	//----- nvinfo : EIATTR_CUDA_API_VERSION
	.align		4
        /*0000*/ 	.byte	0x04, 0x37
        /*0002*/ 	.short	(.L_7 - .L_6)
.L_6:
        /*0004*/ 	.word	0x00000082


	//----- nvinfo : EIATTR_KPARAM_INFO
	.align		4
.L_7:
        /*0008*/ 	.byte	0x04, 0x17
        /*000a*/ 	.short	(.L_9 - .L_8)
.L_8:
        /*000c*/ 	.word	0x00000000
        /*0010*/ 	.short	0x0001
        /*0012*/ 	.short	0x0008
        /*0014*/ 	.byte	0x00, 0xf0, 0x11, 0x00


	//----- nvinfo : EIATTR_KPARAM_INFO
	.align		4
.L_9:
        /*0018*/ 	.byte	0x04, 0x17
        /*001a*/ 	.short	(.L_11 - .L_10)
.L_10:
        /*001c*/ 	.word	0x00000000
        /*0020*/ 	.short	0x0000
        /*0022*/ 	.short	0x0000
        /*0024*/ 	.byte	0x00, 0xf5, 0x21, 0x00


	//----- nvinfo : EIATTR_SPARSE_MMA_MASK
	.align		4
.L_11:
        /*0028*/ 	.byte	0x03, 0x50
        /*002a*/ 	.short	0x0000


	//----- nvinfo : EIATTR_MAXREG_COUNT
	.align		4
        /*002c*/ 	.byte	0x03, 0x1b
        /*002e*/ 	.short	0x00ff


	//----- nvinfo : EIATTR_MERCURY_ISA_VERSION
	.align		4
        /*0030*/ 	.byte	0x03, 0x5f
        /*0032*/ 	.short	0x0101


	//----- nvinfo : EIATTR_VRC_CTA_INIT_COUNT
	.align		4
        /*0034*/ 	.byte	0x02, 0x4a
	.zero		1
	.zero		1


	//----- nvinfo : EIATTR_EXIT_INSTR_OFFSETS
	.align		4
        /*0038*/ 	.byte	0x04, 0x1c
        /*003a*/ 	.short	(.L_13 - .L_12)


	//   ....[0]....
.L_12:
        /*003c*/ 	.word	0x00000070


	//   ....[1]....
        /*0040*/ 	.word	0x000007f0


	//----- nvinfo : EIATTR_CRS_STACK_SIZE
	.align		4
.L_13:
        /*0044*/ 	.byte	0x04, 0x1e
        /*0046*/ 	.short	(.L_15 - .L_14)
.L_14:
        /*0048*/ 	.word	0x00000000


	//----- nvinfo : EIATTR_CBANK_PARAM_SIZE
	.align		4
.L_15:
        /*004c*/ 	.byte	0x03, 0x19
        /*004e*/ 	.short	0x000c


	//----- nvinfo : EIATTR_PARAM_CBANK
	.align		4
        /*0050*/ 	.byte	0x04, 0x0a
        /*0052*/ 	.short	(.L_17 - .L_16)
	.align		4
.L_16:
        /*0054*/ 	.word	index@(.nv.constant0._Z11gelu_kernelPfi)
        /*0058*/ 	.short	0x0380
        /*005a*/ 	.short	0x000c


	//----- nvinfo : EIATTR_SW_WAR
	.align		4
.L_17:
        /*005c*/ 	.byte	0x04, 0x36
        /*005e*/ 	.short	(.L_19 - .L_18)
.L_18:
        /*0060*/ 	.word	0x00000008
.L_19:


//--------------------- .nv.callgraph             --------------------------
	.section	.nv.callgraph,"",@"SHT_CUDA_CALLGRAPH"
	.align	4
	.sectionentsize	8
	.align		4
        /*0000*/ 	.word	0x00000000
	.align		4
        /*0004*/ 	.word	0xffffffff
	.align		4
        /*0008*/ 	.word	0x00000000
	.align		4
        /*000c*/ 	.word	0xfffffffe
	.align		4
        /*0010*/ 	.word	0x00000000
	.align		4
        /*0014*/ 	.word	0xfffffffd
	.align		4
        /*0018*/ 	.word	0x00000000
	.align		4
        /*001c*/ 	.word	0xfffffffc


//--------------------- .text._Z11gelu_kernelPfi  --------------------------
	.section	.text._Z11gelu_kernelPfi,"ax",@progbits
	.align	128
        .global         _Z11gelu_kernelPfi
        .type           _Z11gelu_kernelPfi,@function
        .size           _Z11gelu_kernelPfi,(.L_x_4 - _Z11gelu_kernelPfi)
        .other          _Z11gelu_kernelPfi,@"STO_CUDA_ENTRY STV_DEFAULT"
_Z11gelu_kernelPfi:
.text._Z11gelu_kernelPfi:
[----:B------:R-:W-:Y:S01]  /*0000*/  LDC R1, c[0x0][0x37c] ;  /* 0x0000df00ff017b82 */ /* 0x000fe20000000800 */
[----:B------:R-:W0:Y:S07]  /*0010*/  S2R R0, SR_TID.X ;  /* 0x0000000000007919 */ /* 0x000e2e0000002100 */
[----:B------:R-:W0:Y:S01]  /*0020*/  S2UR UR4, SR_CTAID.X ;  /* 0x00000000000479c3 */ /* 0x000e220000002500 */
[----:B------:R-:W1:Y:S07]  /*0030*/  LDCU UR5, c[0x0][0x388] ;  /* 0x00007100ff0577ac */ /* 0x000e6e0008000800 */
[----:B------:R-:W0:Y:S02]  /*0040*/  LDC R5, c[0x0][0x360] ;  /* 0x0000d800ff057b82 */ /* 0x000e240000000800 */
[----:B0-----:R-:W-:-:S05]  /*0050*/  IMAD R5, R5, UR4, R0 ;  /* 0x0000000405057c24 */ /* 0x001fca000f8e0200 */
[----:B-1----:R-:W-:-:S13]  /*0060*/  ISETP.GE.AND P0, PT, R5, UR5, PT ;  /* 0x0000000505007c0c */ /* 0x002fda000bf06270 */
[----:B------:R-:W-:Y:S05]  /*0070*/  @P0 EXIT ;  /* 0x000000000000094d */ /* 0x000fea0003800000 */
[----:B------:R-:W0:Y:S01]  /*0080*/  LDC.64 R2, c[0x0][0x380] ;  /* 0x0000e000ff027b82 */ /* 0x000e220000000a00 */
[----:B------:R-:W1:Y:S01]  /*0090*/  LDCU.64 UR4, c[0x0][0x358] ;  /* 0x00006b00ff0477ac */ /* 0x000e620008000a00 */
[----:B0-----:R-:W-:-:S05]  /*00a0*/  IMAD.WIDE R2, R5, 0x4, R2 ;  /* 0x0000000405027825 */ /* 0x001fca00078e0202 */
[----:B-1----:R-:W2:Y:S01]  /*00b0*/  LDG.E R0, desc[UR4][R2.64] ;  /* 0x0000000402007981 */ /* 0x002ea2000c1e1900 */
[----:B------:R-:W-:Y:S01]  /*00c0*/  UMOV UR6, 0x6d4801f7 ;  /* 0x6d4801f700067882 */ /* 0x000fe20000000000 */
[----:B------:R-:W-:Y:S01]  /*00d0*/  UMOV UR7, 0x3fa6e4e2 ;  /* 0x3fa6e4e200077882 */ /* 0x000fe20000000000 */
[----:B------:R-:W-:Y:S01]  /*00e0*/  BSSY.RECONVERGENT B0, `(.L_x_0) ;  /* 0x000006b000007945 */ /* 0x000fe20003800200 */
[----:B--2---:R0:W1:Y:S02]  /*00f0*/  F2F.F64.F32 R4, R0 ;  /* 0x0000000000047310 */ /* 0x0040640000201800 */
[----:B0-----:R-:W-:Y:S01]  /*0100*/  FMUL R0, R0, 0.5 ;  /* 0x3f00000000007820 */ /* 0x001fe20000400000 */
[----:B-1----:R-:W-:Y:S01]  /*0110*/  DMUL R6, R4, UR6 ;  /* 0x0000000604067c28 */ /* 0x002fe20008000000 */
[----:B------:R-:W-:Y:S01]  /*0120*/  UMOV UR6, 0x40000000 ;  /* 0x4000000000067882 */ /* 0x000fe20000000000 */
[----:B------:R-:W-:-:S06]  /*0130*/  UMOV UR7, 0x3fe98845 ;  /* 0x3fe9884500077882 */ /* 0x000fcc0000000000 */
[----:B------:R-:W-:-:S08]  /*0140*/  DMUL R6, R4, R6 ;  /* 0x0000000604067228 */ /* 0x000fd00000000000 */
[----:B------:R-:W-:-:S08]  /*0150*/  DFMA R4, R4, R6, R4 ;  /* 0x000000060404722b */ /* 0x000fd00000000004 */
[----:B------:R-:W-:Y:S01]  /*0160*/  DMUL R4, R4, UR6 ;  /* 0x0000000604047c28 */ /* 0x000fe20008000000 */
[----:B------:R-:W-:Y:S01]  /*0170*/  UMOV UR6, 0x24dd2f1a ;  /* 0x24dd2f1a00067882 */ /* 0x000fe20000000000 */
[----:B------:R-:W-:-:S08]  /*0180*/  UMOV UR7, 0x3fe4f922 ;  /* 0x3fe4f92200077882 */ /* 0x000fd00000000000 */
[----:B------:R-:W-:Y:S01]  /*0190*/  LOP3.LUT R7, R5, 0x7fffffff, RZ, 0xc0, !PT ;  /* 0x7fffffff05077812 */ /* 0x000fe200078ec0ff */
[----:B------:R-:W-:-:S06]  /*01a0*/  IMAD.MOV.U32 R6, RZ, RZ, R4 ;  /* 0x000000ffff067224 */ /* 0x000fcc00078e0004 */
[----:B------:R-:W-:-:S14]  /*01b0*/  DSETP.GE.AND P0, PT, R6, UR6, PT ;  /* 0x0000000606007e2a */ /* 0x000fdc000bf06000 */
[----:B------:R-:W-:Y:S05]  /*01c0*/  @!P0 BRA `(.L_x_1) ;  /* 0x0000000000e48947 */ /* 0x000fea0003800000 */
[----:B------:R-:W-:Y:S01]  /*01d0*/  DADD R10, R6, R6 ;  /* 0x00000000060a7229 */ /* 0x000fe20000000006 */
[----:B------:R-:W-:Y:S01]  /*01e0*/  UMOV UR6, 0xfefa39ef ;  /* 0xfefa39ef00067882 */ /* 0x000fe20000000000 */
[----:B------:R-:W-:Y:S01]  /*01f0*/  UMOV UR7, 0x3fe62e42 ;  /* 0x3fe62e4200077882 */ /* 0x000fe20000000000 */
[----:B------:R-:W-:Y:S01]  /*0200*/  IMAD.MOV.U32 R12, RZ, RZ, -0x7649667 ;  /* 0xf89b6999ff0c7424 */ /* 0x000fe200078e00ff */
[----:B------:R-:W-:Y:S02]  /*0210*/  MOV R13, 0x3e928a27 ;  /* 0x3e928a27000d7802 */ /* 0x000fe40000000f00 */
[----:B------:R-:W0:Y:S01]  /*0220*/  F2F.F32.F64 R4, R10 ;  /* 0x0000000a00047310 */ /* 0x000e220000301000 */
[----:B------:R-:W-:Y:S01]  /*0230*/  ISETP.GT.U32.AND P0, PT, R7, 0x40330fc1, PT ;  /* 0x40330fc10700780c */ /* 0x000fe20003f04070 */
[----:B0-----:R-:W-:-:S06]  /*0240*/  FMUL R4, R4, 1.4426950216293334961 ;  /* 0x3fb8aa3b04047820 */ /* 0x001fcc0000400000 */
[----:B------:R-:W0:Y:S08]  /*0250*/  FRND R4, R4 ;  /* 0x0000000400047307 */ /* 0x000e300000201000 */
[----:B0-----:R0:W1:Y:S08]  /*0260*/  F2F.F64.F32 R8, R4 ;  /* 0x0000000400087310 */ /* 0x0010700000201800 */
[----:B0-----:R-:W0:Y:S01]  /*0270*/  MUFU.EX2 R4, R4 ;  /* 0x0000000400047308 */ /* 0x001e220000000800 */
[----:B-1----:R-:W-:Y:S01]  /*0280*/  DFMA R8, R8, -UR6, R10 ;  /* 0x8000000608087c2b */ /* 0x002fe2000800000a */
[----:B------:R-:W-:Y:S01]  /*0290*/  UMOV UR6, 0xa4741b81 ;  /* 0xa4741b8100067882 */ /* 0x000fe20000000000 */
[----:B------:R-:W-:-:S06]  /*02a0*/  UMOV UR7, 0x3e5ae904 ;  /* 0x3e5ae90400077882 */ /* 0x000fcc0000000000 */
[C---:B------:R-:W-:Y:S01]  /*02b0*/  DFMA R12, R8.reuse, UR6, R12 ;  /* 0x00000006080c7c2b */ /* 0x040fe2000800000c */
[----:B------:R-:W-:Y:S01]  /*02c0*/  UMOV UR6, 0x15ff7e07 ;  /* 0x15ff7e0700067882 */ /* 0x000fe20000000000 */
[----:B------:R-:W-:Y:S01]  /*02d0*/  UMOV UR7, 0x3ec71de7 ;  /* 0x3ec71de700077882 */ /* 0x000fe20000000000 */
[----:B0-----:R-:W0:Y:S05]  /*02e0*/  F2F.F64.F32 R10, R4 ;  /* 0x00000004000a7310 */ /* 0x001e2a0000201800 */
[----:B------:R-:W-:Y:S01]  /*02f0*/  DFMA R12, R8, R12, UR6 ;  /* 0x00000006080c7e2b */ /* 0x000fe2000800000c */
[----:B------:R-:W-:Y:S01]  /*0300*/  UMOV UR6, 0x6b0ac45a ;  /* 0x6b0ac45a00067882 */ /* 0x000fe20000000000 */
[----:B------:R-:W-:-:S06]  /*0310*/  UMOV UR7, 0x3efa019a ;  /* 0x3efa019a00077882 */ /* 0x000fcc0000000000 */
[----:B------:R-:W-:Y:S01]  /*0320*/  DFMA R12, R8, R12, UR6 ;  /* 0x00000006080c7e2b */ /* 0x000fe2000800000c */
[----:B------:R-:W-:Y:S01]  /*0330*/  UMOV UR6, 0x17eed94f ;  /* 0x17eed94f00067882 */ /* 0x000fe20000000000 */
[----:B------:R-:W-:Y:S01]  /*0340*/  UMOV UR7, 0x3f2a01a0 ;  /* 0x3f2a01a000077882 */ /* 0x000fe20000000000 */
[----:B0-----:R-:W-:-:S05]  /*0350*/  DADD R14, -R10, 1 ;  /* 0x3ff000000a0e7429 */ /* 0x001fca0000000100 */
[----:B------:R-:W-:Y:S01]  /*0360*/  DFMA R12, R8, R12, UR6 ;  /* 0x00000006080c7e2b */ /* 0x000fe2000800000c */
[----:B------:R-:W-:Y:S01]  /*0370*/  UMOV UR6, 0x17f2a71b ;  /* 0x17f2a71b00067882 */ /* 0x000fe20000000000 */
[----:B------:R-:W-:-:S06]  /*0380*/  UMOV UR7, 0x3f56c16c ;  /* 0x3f56c16c00077882 */ /* 0x000fcc0000000000 */
        /* <DEDUP_REMOVED lines=12> */
[----:B------:R-:W-:-:S08]  /*0450*/  DFMA R12, R8, R12, UR6 ;  /* 0x00000006080c7e2b */ /* 0x000fd0000800000c */
[----:B------:R-:W-:-:S08]  /*0460*/  DMUL R12, R8, R12 ;  /* 0x0000000c080c7228 */ /* 0x000fd00000000000 */
[----:B------:R-:W-:Y:S01]  /*0470*/  DFMA R12, R8, R12, R8 ;  /* 0x0000000c080c722b */ /* 0x000fe20000000008 */
[----:B------:R-:W-:-:S07]  /*0480*/  IMAD.MOV.U32 R8, RZ, RZ, RZ ;  /* 0x000000ffff087224 */ /* 0x000fce00078e00ff */
[----:B------:R-:W-:-:S08]  /*0490*/  DFMA R12, -R12, R10, R14 ;  /* 0x0000000a0c0c722b */ /* 0x000fd0000000010e */
[----:B------:R-:W-:-:S06]  /*04a0*/  DADD R12, -R12, 2 ;  /* 0x400000000c0c7429 */ /* 0x000fcc0000000100 */
[----:B------:R-:W0:Y:S02]  /*04b0*/  MUFU.RCP64H R9, R13 ;  /* 0x0000000d00097308 */ /* 0x000e240000001800 */
[----:B0-----:R-:W-:-:S08]  /*04c0*/  DFMA R10, -R12, R8, 1 ;  /* 0x3ff000000c0a742b */ /* 0x001fd00000000108 */
[----:B------:R-:W-:-:S08]  /*04d0*/  DFMA R10, R10, R10, R10 ;  /* 0x0000000a0a0a722b */ /* 0x000fd0000000000a */
[----:B------:R-:W-:Y:S01]  /*04e0*/  DFMA R10, R8, R10, R8 ;  /* 0x0000000a080a722b */ /* 0x000fe20000000008 */
[----:B------:R-:W-:Y:S01]  /*04f0*/  MOV R8, 0x0 ;  /* 0x0000000000087802 */ /* 0x000fe20000000f00 */
[----:B------:R-:W-:-:S06]  /*0500*/  IMAD.MOV.U32 R9, RZ, RZ, 0x40000000 ;  /* 0x40000000ff097424 */ /* 0x000fcc00078e00ff */
[----:B------:R-:W-:-:S10]  /*0510*/  DFMA R10, R10, -R8, 1 ;  /* 0x3ff000000a0a742b */ /* 0x000fd40000000808 */
[----:B------:R-:W-:Y:S02]  /*0520*/  FSEL R7, R11, 1.875, !P0 ;  /* 0x3ff000000b077808 */ /* 0x000fe40004000000 */
[----:B------:R-:W-:Y:S02]  /*0530*/  FSEL R4, R10, RZ, !P0 ;  /* 0x000000ff0a047208 */ /* 0x000fe40004000000 */
[----:B------:R-:W-:Y:S01]  /*0540*/  LOP3.LUT R5, R7, 0x80000000, R5, 0xb8, !PT ;  /* 0x8000000007057812 */ /* 0x000fe200078eb805 */
[----:B------:R-:W-:Y:S06]  /*0550*/  BRA `(.L_x_2) ;  /* 0x00000000008c7947 */ /* 0x000fec0003800000 */
.L_x_1:
[----:B------:R-:W-:Y:S01]  /*0560*/  DMUL R6, R4, R4 ;  /* 0x0000000404067228 */ /* 0x000fe20000000000 */
[----:B------:R-:W-:Y:S01]  /*0570*/  MOV R8, 0x420afc3d ;  /* 0x420afc3d00087802 */ /* 0x000fe20000000f00 */
[----:B------:R-:W-:Y:S01]  /*0580*/  IMAD.MOV.U32 R9, RZ, RZ, 0x3f14359f ;  /* 0x3f14359fff097424 */ /* 0x000fe200078e00ff */
[----:B------:R-:W-:Y:S01]  /*0590*/  UMOV UR6, 0xe2f5e964 ;  /* 0xe2f5e96400067882 */ /* 0x000fe20000000000 */
[----:B------:R-:W-:-:S04]  /*05a0*/  UMOV UR7, 0x3ef0bc46 ;  /* 0x3ef0bc4600077882 */ /* 0x000fc80000000000 */
[----:B------:R-:W-:Y:S01]  /*05b0*/  DFMA R8, R6, -UR6, R8 ;  /* 0x8000000606087c2b */ /* 0x000fe20008000008 */
[----:B------:R-:W-:Y:S01]  /*05c0*/  UMOV UR6, 0x728c5d84 ;  /* 0x728c5d8400067882 */ /* 0x000fe20000000000 */
[----:B------:R-:W-:-:S06]  /*05d0*/  UMOV UR7, 0x3f2df9f0 ;  /* 0x3f2df9f000077882 */ /* 0x000fcc0000000000 */
[----:B------:R-:W-:Y:S01]  /*05e0*/  DFMA R8, R6, R8, -UR6 ;  /* 0x8000000606087e2b */ /* 0x000fe20008000008 */
[----:B------:R-:W-:Y:S01]  /*05f0*/  UMOV UR6, 0xcec4f033 ;  /* 0xcec4f03300067882 */ /* 0x000fe20000000000 */
[----:B------:R-:W-:-:S06]  /*0600*/  UMOV UR7, 0x3f4337d1 ;  /* 0x3f4337d100077882 */ /* 0x000fcc0000000000 */
[----:B------:R-:W-:Y:S01]  /*0610*/  DFMA R8, R6, R8, UR6 ;  /* 0x0000000606087e2b */ /* 0x000fe20008000008 */
        /* <DEDUP_REMOVED lines=20> */
[----:B------:R-:W-:-:S08]  /*0760*/  DFMA R8, R6, R8, -UR6 ;  /* 0x8000000606087e2b */ /* 0x000fd00008000008 */
[----:B------:R-:W-:-:S08]  /*0770*/  DFMA R8, R6, R8, RZ ;  /* 0x000000080608722b */ /* 0x000fd000000000ff */
[----:B------:R-:W-:-:S11]  /*0780*/  DFMA R4, R4, R8, R4 ;  /* 0x000000080404722b */ /* 0x000fd60000000004 */
.L_x_2:
[----:B------:R-:W-:Y:S05]  /*0790*/  BSYNC.RECONVERGENT B0 ;  /* 0x0000000000007941 */ /* 0x000fea0003800200 */
.L_x_0:
[----:B------:R-:W0:Y:S01]  /*07a0*/  F2F.F64.F32 R6, R0 ;  /* 0x0000000000067310 */ /* 0x000e220000201800 */
[----:B------:R-:W-:-:S08]  /*07b0*/  DADD R4, R4, 1 ;  /* 0x3ff0000004047429 */ /* 0x000fd00000000000 */
[----:B0-----:R-:W-:-:S10]  /*07c0*/  DMUL R4, R4, R6 ;  /* 0x0000000604047228 */ /* 0x001fd40000000000 */
[----:B------:R-:W0:Y:S02]  /*07d0*/  F2F.F32.F64 R5, R4 ;  /* 0x0000000400057310 */ /* 0x000e240000301000 */
[----:B0-----:R-:W-:Y:S01]  /*07e0*/  STG.E desc[UR4][R2.64], R5 ;  /* 0x0000000502007986 */ /* 0x001fe2000c101904 */
[----:B------:R-:W-:Y:S05]  /*07f0*/  EXIT ;  /* 0x000000000000794d */ /* 0x000fea0003800000 */
.L_x_3:
[----:B------:R-:W-:-:S00]  /*0800*/  BRA `(.L_x_3) ;  /* 0xfffffffc00fc7947 */ /* 0x000fc0000383ffff */
[----:B------:R-:W-:-:S00]  /*0810*/  NOP ;  /* 0x0000000000007918 */ /* 0x000fc00000000000 */
        /* <DEDUP_REMOVED lines=14> */
.L_x_4:


//--------------------- .nv.shared.reserved.0     --------------------------
	.section	.nv.shared.reserved.0,"aw",@nobits
	.weak		__nv_reservedSMEM_offset_0_alias
	.size		__nv_reservedSMEM_offset_0_alias, 0, 64
	.other		__nv_reservedSMEM_offset_0_alias,@"STO_CUDA_RESERVED_SHARED STV_DEFAULT"
__nv_reservedSMEM_offset_0_alias:
	.zero		0
	.zero		64


//--------------------- .nv.constant0._Z11gelu_kernelPfi --------------------------
	.section	.nv.constant0._Z11gelu_kernelPfi,"a",@progbits
	.sectionflags	@""
	.align	4
.nv.constant0._Z11gelu_kernelPfi:
	.zero		908


//--------------------- SYMBOLS --------------------------

	.type		.nv.reservedSmem.offset0,@object
	.size		.nv.reservedSmem.offset0,0x4
